//
// Generated by NVIDIA NVVM Compiler
//
// Compiler Build ID: CL-36424714
// Cuda compilation tools, release 13.0, V13.0.88
// Based on NVVM 20.0.0
//

.version 9.0
.target sm_100
.address_size 64

	// .globl	matmultgpu1

.visible .entry matmultgpu1(
	.param .u32 matmultgpu1_param_0,
	.param .u32 matmultgpu1_param_1,
	.param .u32 matmultgpu1_param_2,
	.param .u64 .ptr .align 1 matmultgpu1_param_3,
	.param .u64 .ptr .align 1 matmultgpu1_param_4,
	.param .u64 .ptr .align 1 matmultgpu1_param_5
)
{
	.reg .pred 	%p<20>;
	.reg .b32 	%r<107>;
	.reg .b64 	%rd<87>;
	.reg .b64 	%fd<56>;

	ld.param.u32 	%r59, [matmultgpu1_param_0];
	ld.param.u32 	%r60, [matmultgpu1_param_1];
	ld.param.u32 	%r61, [matmultgpu1_param_2];
	ld.param.u64 	%rd13, [matmultgpu1_param_3];
	ld.param.u64 	%rd14, [matmultgpu1_param_4];
	ld.param.u64 	%rd15, [matmultgpu1_param_5];
	cvta.to.global.u64 	%rd1, %rd14;
	cvta.to.global.u64 	%rd2, %rd13;
	cvta.to.global.u64 	%rd3, %rd15;
	min.s32 	%r62, %r59, %r60;
	setp.lt.s32 	%p1, %r62, 1;
	@%p1 bra 	$L__BB0_30;
	setp.lt.s32 	%p2, %r61, 1;
	@%p2 bra 	$L__BB0_17;
	and.b32  	%r1, %r61, 7;
	and.b32  	%r2, %r61, 3;
	and.b32  	%r3, %r61, 2147483640;
	and.b32  	%r4, %r61, 1;
	neg.s32 	%r5, %r3;
	shl.b32 	%r6, %r60, 3;
	shl.b32 	%r7, %r60, 1;
	mul.lo.s32 	%r8, %r60, 3;
	shl.b32 	%r9, %r60, 2;
	mul.lo.s32 	%r10, %r60, 5;
	mul.wide.u32 	%rd4, %r6, 8;
	mov.b32 	%r89, 0;
$L__BB0_3:
	mul.lo.s32 	%r12, %r89, %r60;
	mul.lo.s32 	%r72, %r89, %r61;
	cvt.u64.u32 	%rd5, %r72;
	mov.b32 	%r90, 0;
	shl.b64 	%rd40, %rd5, 3;
	add.s64 	%rd41, %rd2, %rd40;
	add.s64 	%rd7, %rd41, 32;
$L__BB0_4:
	setp.lt.u32 	%p11, %r61, 8;
	add.s32 	%r74, %r90, %r12;
	mul.wide.u32 	%rd38, %r74, 8;
	add.s64 	%rd6, %rd3, %rd38;
	mov.b64 	%rd39, 0;
	st.global.u64 	[%rd6], %rd39;
	mov.b32 	%r100, 0;
	mov.f64 	%fd53, 0d0000000000000000;
	@%p11 bra 	$L__BB0_7;
	add.s32 	%r97, %r60, %r90;
	add.s32 	%r96, %r7, %r90;
	add.s32 	%r95, %r8, %r90;
	add.s32 	%r94, %r9, %r90;
	add.s32 	%r93, %r10, %r90;
	mad.lo.s32 	%r92, %r60, 6, %r90;
	mad.lo.s32 	%r91, %r60, 7, %r90;
	mul.wide.u32 	%rd42, %r90, 8;
	add.s64 	%rd86, %rd1, %rd42;
	mov.f64 	%fd53, 0d0000000000000000;
	mov.u64 	%rd85, %rd7;
	mov.u32 	%r98, %r5;
$L__BB0_6:
	.pragma "nounroll";
	ld.global.f64 	%fd10, [%rd85+-32];
	ld.global.f64 	%fd11, [%rd86];
	fma.rn.f64 	%fd12, %fd10, %fd11, %fd53;
	st.global.f64 	[%rd6], %fd12;
	ld.global.f64 	%fd13, [%rd85+-24];
	mul.wide.u32 	%rd43, %r97, 8;
	add.s64 	%rd44, %rd1, %rd43;
	ld.global.f64 	%fd14, [%rd44];
	fma.rn.f64 	%fd15, %fd13, %fd14, %fd12;
	st.global.f64 	[%rd6], %fd15;
	ld.global.f64 	%fd16, [%rd85+-16];
	mul.wide.u32 	%rd45, %r96, 8;
	add.s64 	%rd46, %rd1, %rd45;
	ld.global.f64 	%fd17, [%rd46];
	fma.rn.f64 	%fd18, %fd16, %fd17, %fd15;
	st.global.f64 	[%rd6], %fd18;
	ld.global.f64 	%fd19, [%rd85+-8];
	mul.wide.u32 	%rd47, %r95, 8;
	add.s64 	%rd48, %rd1, %rd47;
	ld.global.f64 	%fd20, [%rd48];
	fma.rn.f64 	%fd21, %fd19, %fd20, %fd18;
	st.global.f64 	[%rd6], %fd21;
	ld.global.f64 	%fd22, [%rd85];
	mul.wide.u32 	%rd49, %r94, 8;
	add.s64 	%rd50, %rd1, %rd49;
	ld.global.f64 	%fd23, [%rd50];
	fma.rn.f64 	%fd24, %fd22, %fd23, %fd21;
	st.global.f64 	[%rd6], %fd24;
	ld.global.f64 	%fd25, [%rd85+8];
	mul.wide.u32 	%rd51, %r93, 8;
	add.s64 	%rd52, %rd1, %rd51;
	ld.global.f64 	%fd26, [%rd52];
	fma.rn.f64 	%fd27, %fd25, %fd26, %fd24;
	st.global.f64 	[%rd6], %fd27;
	ld.global.f64 	%fd28, [%rd85+16];
	mul.wide.u32 	%rd53, %r92, 8;
	add.s64 	%rd54, %rd1, %rd53;
	ld.global.f64 	%fd29, [%rd54];
	fma.rn.f64 	%fd30, %fd28, %fd29, %fd27;
	st.global.f64 	[%rd6], %fd30;
	ld.global.f64 	%fd31, [%rd85+24];
	mul.wide.u32 	%rd55, %r91, 8;
	add.s64 	%rd56, %rd1, %rd55;
	ld.global.f64 	%fd32, [%rd56];
	fma.rn.f64 	%fd53, %fd31, %fd32, %fd30;
	st.global.f64 	[%rd6], %fd53;
	add.s32 	%r98, %r98, 8;
	add.s32 	%r97, %r97, %r6;
	add.s32 	%r96, %r96, %r6;
	add.s32 	%r95, %r95, %r6;
	add.s32 	%r94, %r94, %r6;
	add.s32 	%r93, %r93, %r6;
	add.s32 	%r92, %r92, %r6;
	add.s32 	%r91, %r91, %r6;
	add.s64 	%rd86, %rd86, %rd4;
	add.s64 	%rd85, %rd85, 64;
	setp.ne.s32 	%p12, %r98, 0;
	mov.u32 	%r100, %r3;
	@%p12 bra 	$L__BB0_6;
$L__BB0_7:
	setp.eq.s32 	%p13, %r1, 0;
	@%p13 bra 	$L__BB0_15;
	add.s32 	%r75, %r1, -1;
	setp.lt.u32 	%p14, %r75, 3;
	@%p14 bra 	$L__BB0_10;
	cvt.u32.u64 	%r76, %rd5;
	add.s32 	%r77, %r100, %r76;
	mul.wide.u32 	%rd57, %r77, 8;
	add.s64 	%rd58, %rd2, %rd57;
	ld.global.f64 	%fd33, [%rd58];
	mad.lo.s32 	%r78, %r100, %r60, %r90;
	mul.wide.u32 	%rd59, %r78, 8;
	add.s64 	%rd60, %rd1, %rd59;
	ld.global.f64 	%fd34, [%rd60];
	fma.rn.f64 	%fd35, %fd33, %fd34, %fd53;
	st.global.f64 	[%rd6], %fd35;
	cvt.u64.u32 	%rd61, %r100;
	add.s64 	%rd62, %rd61, %rd5;
	shl.b64 	%rd63, %rd62, 3;
	add.s64 	%rd64, %rd2, %rd63;
	ld.global.f64 	%fd36, [%rd64+8];
	add.s32 	%r79, %r78, %r60;
	mul.wide.u32 	%rd65, %r79, 8;
	add.s64 	%rd66, %rd1, %rd65;
	ld.global.f64 	%fd37, [%rd66];
	fma.rn.f64 	%fd38, %fd36, %fd37, %fd35;
	st.global.f64 	[%rd6], %fd38;
	ld.global.f64 	%fd39, [%rd64+16];
	add.s32 	%r80, %r79, %r60;
	mul.wide.u32 	%rd67, %r80, 8;
	add.s64 	%rd68, %rd1, %rd67;
	ld.global.f64 	%fd40, [%rd68];
	fma.rn.f64 	%fd41, %fd39, %fd40, %fd38;
	st.global.f64 	[%rd6], %fd41;
	ld.global.f64 	%fd42, [%rd64+24];
	add.s32 	%r81, %r80, %r60;
	mul.wide.u32 	%rd69, %r81, 8;
	add.s64 	%rd70, %rd1, %rd69;
	ld.global.f64 	%fd43, [%rd70];
	fma.rn.f64 	%fd53, %fd42, %fd43, %fd41;
	st.global.f64 	[%rd6], %fd53;
	add.s32 	%r100, %r100, 4;
$L__BB0_10:
	setp.eq.s32 	%p15, %r2, 0;
	@%p15 bra 	$L__BB0_15;
	setp.eq.s32 	%p16, %r2, 1;
	@%p16 bra 	$L__BB0_13;
	cvt.u32.u64 	%r82, %rd5;
	add.s32 	%r83, %r100, %r82;
	mul.wide.u32 	%rd71, %r83, 8;
	add.s64 	%rd72, %rd2, %rd71;
	ld.global.f64 	%fd44, [%rd72];
	mad.lo.s32 	%r84, %r100, %r60, %r90;
	mul.wide.u32 	%rd73, %r84, 8;
	add.s64 	%rd74, %rd1, %rd73;
	ld.global.f64 	%fd45, [%rd74];
	fma.rn.f64 	%fd46, %fd44, %fd45, %fd53;
	st.global.f64 	[%rd6], %fd46;
	cvt.u64.u32 	%rd75, %r100;
	add.s64 	%rd76, %rd75, %rd5;
	shl.b64 	%rd77, %rd76, 3;
	add.s64 	%rd78, %rd2, %rd77;
	ld.global.f64 	%fd47, [%rd78+8];
	add.s32 	%r85, %r84, %r60;
	mul.wide.u32 	%rd79, %r85, 8;
	add.s64 	%rd80, %rd1, %rd79;
	ld.global.f64 	%fd48, [%rd80];
	fma.rn.f64 	%fd53, %fd47, %fd48, %fd46;
	st.global.f64 	[%rd6], %fd53;
	add.s32 	%r100, %r100, 2;
$L__BB0_13:
	setp.eq.s32 	%p17, %r4, 0;
	@%p17 bra 	$L__BB0_15;
	cvt.u32.u64 	%r86, %rd5;
	add.s32 	%r87, %r100, %r86;
	mul.wide.u32 	%rd81, %r87, 8;
	add.s64 	%rd82, %rd2, %rd81;
	ld.global.f64 	%fd49, [%rd82];
	mad.lo.s32 	%r88, %r100, %r60, %r90;
	mul.wide.u32 	%rd83, %r88, 8;
	add.s64 	%rd84, %rd1, %rd83;
	ld.global.f64 	%fd50, [%rd84];
	fma.rn.f64 	%fd51, %fd49, %fd50, %fd53;
	st.global.f64 	[%rd6], %fd51;
$L__BB0_15:
	add.s32 	%r90, %r90, 1;
	setp.ne.s32 	%p18, %r90, %r60;
	@%p18 bra 	$L__BB0_4;
	add.s32 	%r89, %r89, 1;
	setp.eq.s32 	%p19, %r89, %r59;
	@%p19 bra 	$L__BB0_30;
	bra.uni 	$L__BB0_3;
$L__BB0_17:
	and.b32  	%r44, %r60, 7;
	add.s32 	%r45, %r44, -1;
	and.b32  	%r46, %r60, 3;
	and.b32  	%r47, %r60, 2147483640;
	and.b32  	%r48, %r60, 1;
	mov.b32 	%r102, 0;
$L__BB0_18:
	setp.lt.u32 	%p3, %r60, 8;
	mul.lo.s32 	%r50, %r102, %r60;
	mov.b32 	%r105, 0;
	@%p3 bra 	$L__BB0_21;
	mov.b32 	%r103, 0;
$L__BB0_20:
	.pragma "nounroll";
	add.s32 	%r66, %r103, %r50;
	mul.wide.u32 	%rd16, %r66, 8;
	add.s64 	%rd17, %rd3, %rd16;
	mov.b64 	%rd18, 0;
	st.global.u64 	[%rd17], %rd18;
	st.global.u64 	[%rd17+8], %rd18;
	st.global.u64 	[%rd17+16], %rd18;
	st.global.u64 	[%rd17+24], %rd18;
	st.global.u64 	[%rd17+32], %rd18;
	st.global.u64 	[%rd17+40], %rd18;
	st.global.u64 	[%rd17+48], %rd18;
	st.global.u64 	[%rd17+56], %rd18;
	add.s32 	%r103, %r103, 8;
	setp.ne.s32 	%p4, %r103, %r47;
	mov.u32 	%r105, %r47;
	@%p4 bra 	$L__BB0_20;
$L__BB0_21:
	setp.eq.s32 	%p5, %r44, 0;
	@%p5 bra 	$L__BB0_29;
	setp.lt.u32 	%p6, %r45, 3;
	@%p6 bra 	$L__BB0_24;
	add.s32 	%r67, %r105, %r50;
	mul.wide.u32 	%rd19, %r67, 8;
	add.s64 	%rd20, %rd3, %rd19;
	mov.b64 	%rd21, 0;
	st.global.u64 	[%rd20], %rd21;
	cvt.u64.u32 	%rd22, %r50;
	cvt.u64.u32 	%rd23, %r105;
	add.s64 	%rd24, %rd23, %rd22;
	shl.b64 	%rd25, %rd24, 3;
	add.s64 	%rd26, %rd3, %rd25;
	st.global.u64 	[%rd26+8], %rd21;
	st.global.u64 	[%rd26+16], %rd21;
	st.global.u64 	[%rd26+24], %rd21;
	add.s32 	%r105, %r105, 4;
$L__BB0_24:
	setp.eq.s32 	%p7, %r46, 0;
	@%p7 bra 	$L__BB0_29;
	setp.eq.s32 	%p8, %r46, 1;
	@%p8 bra 	$L__BB0_27;
	add.s32 	%r68, %r105, %r50;
	mul.wide.u32 	%rd27, %r68, 8;
	add.s64 	%rd28, %rd3, %rd27;
	mov.b64 	%rd29, 0;
	st.global.u64 	[%rd28], %rd29;
	cvt.u64.u32 	%rd30, %r50;
	cvt.u64.u32 	%rd31, %r105;
	add.s64 	%rd32, %rd31, %rd30;
	shl.b64 	%rd33, %rd32, 3;
	add.s64 	%rd34, %rd3, %rd33;
	st.global.u64 	[%rd34+8], %rd29;
	add.s32 	%r105, %r105, 2;
$L__BB0_27:
	setp.eq.s32 	%p9, %r48, 0;
	@%p9 bra 	$L__BB0_29;
	add.s32 	%r69, %r105, %r50;
	mul.wide.u32 	%rd35, %r69, 8;
	add.s64 	%rd36, %rd3, %rd35;
	mov.b64 	%rd37, 0;
	st.global.u64 	[%rd36], %rd37;
$L__BB0_29:
	add.s32 	%r102, %r102, 1;
	setp.ne.s32 	%p10, %r102, %r59;
	@%p10 bra 	$L__BB0_18;
$L__BB0_30:
	ret;

}


// ===== COMPILED SASS (sm_100) =====

	.target	sm_100

	.elftype	@"ET_EXEC"


//--------------------- .note.nv.tkinfo           --------------------------
	.section	.note.nv.tkinfo,"",@"SHT_NOTE"
	.sectionflags	@"SHF_NOTE_NV_TKINFO"
	.tkinfo
        /*0018*/ 	.word	0x00000002
        /*0030*/ 	.string	""
        /*0030*/ 	.string	"ptxas"
        /*0030*/ 	.string	"Cuda compilation tools, release 13.0, V13.0.88"
        /*0030*/ 	.string	"Build cuda_13.0.r13.0/compiler.36424714_0"
        /*0030*/ 	.string	"-arch sm_100 -m 64 "



//--------------------- .note.nv.cuinfo           --------------------------
	.section	.note.nv.cuinfo,"",@"SHT_NOTE"
	.sectionflags	@"SHF_NOTE_NV_CUINFO"
        /*0018*/ 	.short	0x0002
        /*001a*/ 	.short	0x0064
        /*001c*/ 	.short	0x0082
	.zero		2


//--------------------- .nv.info                  --------------------------
	.section	.nv.info,"",@"SHT_CUDA_INFO"
	.align	4


	//----- nvinfo : EIATTR_REGCOUNT
	.align		4
        /*0000*/ 	.byte	0x04, 0x2f
        /*0002*/ 	.short	(.L_1 - .L_0)
	.align		4
.L_0:
        /*0004*/ 	.word	index@(matmultgpu1)
        /*0008*/ 	.word	0x00000016


	//----- nvinfo : EIATTR_FRAME_SIZE
	.align		4
.L_1:
        /*000c*/ 	.byte	0x04, 0x11
        /*000e*/ 	.short	(.L_3 - .L_2)
	.align		4
.L_2:
        /*0010*/ 	.word	index@(matmultgpu1)
        /*0014*/ 	.word	0x00000000


	//----- nvinfo : EIATTR_MIN_STACK_SIZE
	.align		4
.L_3:
        /*0018*/ 	.byte	0x04, 0x12
        /*001a*/ 	.short	(.L_5 - .L_4)
	.align		4
.L_4:
        /*001c*/ 	.word	index@(matmultgpu1)
        /*0020*/ 	.word	0x00000000
.L_5:


//--------------------- .nv.compat                --------------------------
	.section	.nv.compat,"",@"SHT_CUDA_COMPAT_INFO"
	.align	4
        /*0000*/ 	.byte	0x02, 0x09, 0x00, 0x00, 0x02, 0x02, 0x01, 0x00, 0x02, 0x05, 0x05, 0x00, 0x03, 0x07, 0x01, 0x01
        /*0010*/ 	.byte	0x02, 0x03, 0x00, 0x00, 0x02, 0x06, 0x01, 0x00, 0x04, 0x0b, 0x08, 0x00, 0x01, 0x00, 0x00, 0x00
        /*0020*/ 	.byte	0x00, 0x00, 0x00, 0x00


//--------------------- .nv.info.matmultgpu1      --------------------------
	.section	.nv.info.matmultgpu1,"",@"SHT_CUDA_INFO"
	.sectionflags	@""
	.align	4


	//----- nvinfo : EIATTR_CUDA_API_VERSION
	.align		4
        /*0000*/ 	.byte	0x04, 0x37
        /*0002*/ 	.short	(.L_7 - .L_6)
.L_6:
        /*0004*/ 	.word	0x00000082


	//----- nvinfo : EIATTR_KPARAM_INFO
	.align		4
.L_7:
        /*0008*/ 	.byte	0x04, 0x17
        /*000a*/ 	.short	(.L_9 - .L_8)
.L_8:
        /*000c*/ 	.word	0x00000000
        /*0010*/ 	.short	0x0005
        /*0012*/ 	.short	0x0020
        /*0014*/ 	.byte	0x00, 0xf5, 0x21, 0x00


	//----- nvinfo : EIATTR_KPARAM_INFO
	.align		4
.L_9:
        /*0018*/ 	.byte	0x04, 0x17
        /*001a*/ 	.short	(.L_11 - .L_10)
.L_10:
        /*001c*/ 	.word	0x00000000
        /*0020*/ 	.short	0x0004
        /*0022*/ 	.short	0x0018
        /*0024*/ 	.byte	0x00, 0xf5, 0x21, 0x00


	//----- nvinfo : EIATTR_KPARAM_INFO
	.align		4
.L_11:
        /*0028*/ 	.byte	0x04, 0x17
        /*002a*/ 	.short	(.L_13 - .L_12)
.L_12:
        /*002c*/ 	.word	0x00000000
        /*0030*/ 	.short	0x0003
        /*0032*/ 	.short	0x0010
        /*0034*/ 	.byte	0x00, 0xf5, 0x21, 0x00


	//----- nvinfo : EIATTR_KPARAM_INFO
	.align		4
.L_13:
        /*0038*/ 	.byte	0x04, 0x17
        /*003a*/ 	.short	(.L_15 - .L_14)
.L_14:
        /*003c*/ 	.word	0x00000000
        /*0040*/ 	.short	0x0002
        /*0042*/ 	.short	0x0008
        /*0044*/ 	.byte	0x00, 0xf0, 0x11, 0x00


	//----- nvinfo : EIATTR_KPARAM_INFO
	.align		4
.L_15:
        /*0048*/ 	.byte	0x04, 0x17
        /*004a*/ 	.short	(.L_17 - .L_16)
.L_16:
        /*004c*/ 	.word	0x00000000
        /*0050*/ 	.short	0x0001
        /*0052*/ 	.short	0x0004
        /*0054*/ 	.byte	0x00, 0xf0, 0x11, 0x00


	//----- nvinfo : EIATTR_KPARAM_INFO
	.align		4
.L_17:
        /*0058*/ 	.byte	0x04, 0x17
        /*005a*/ 	.short	(.L_19 - .L_18)
.L_18:
        /*005c*/ 	.word	0x00000000
        /*0060*/ 	.short	0x0000
        /*0062*/ 	.short	0x0000
        /*0064*/ 	.byte	0x00, 0xf0, 0x11, 0x00


	//----- nvinfo : EIATTR_SPARSE_MMA_MASK
	.align		4
.L_19:
        /*0068*/ 	.byte	0x03, 0x50
        /*006a*/ 	.short	0x0000


	//----- nvinfo : EIATTR_MAXREG_COUNT
	.align		4
        /*006c*/ 	.byte	0x03, 0x1b
        /*006e*/ 	.short	0x00ff


	//----- nvinfo : EIATTR_MERCURY_ISA_VERSION
	.align		4
        /*0070*/ 	.byte	0x03, 0x5f
        /*0072*/ 	.short	0x0101


	//----- nvinfo : EIATTR_VRC_CTA_INIT_COUNT
	.align		4
        /*0074*/ 	.byte	0x02, 0x4a
	.zero		1
	.zero		1


	//----- nvinfo : EIATTR_EXIT_INSTR_OFFSETS
	.align		4
        /*0078*/ 	.byte	0x04, 0x1c
        /*007a*/ 	.short	(.L_21 - .L_20)


	//   ....[0]....
.L_20:
        /*007c*/ 	.word	0x00000060


	//   ....[1]....
        /*0080*/ 	.word	0x00000f20


	//   ....[2]....
        /*0084*/ 	.word	0x00001360


	//----- nvinfo : EIATTR_CBANK_PARAM_SIZE
	.align		4
.L_21:
        /*0088*/ 	.byte	0x03, 0x19
        /*008a*/ 	.short	0x0028


	//----- nvinfo : EIATTR_PARAM_CBANK
	.align		4
        /*008c*/ 	.byte	0x04, 0x0a
        /*008e*/ 	.short	(.L_23 - .L_22)
	.align		4
.L_22:
        /*0090*/ 	.word	index@(.nv.constant0.matmultgpu1)
        /*0094*/ 	.short	0x0380
        /*0096*/ 	.short	0x0028


	//----- nvinfo : EIATTR_SW_WAR
	.align		4
.L_23:
        /*0098*/ 	.byte	0x04, 0x36
        /*009a*/ 	.short	(.L_25 - .L_24)
.L_24:
        /*009c*/ 	.word	0x00000008
.L_25:


//--------------------- .nv.callgraph             --------------------------
	.section	.nv.callgraph,"",@"SHT_CUDA_CALLGRAPH"
	.align	4
	.sectionentsize	8
	.align		4
        /*0000*/ 	.word	0x00000000
	.align		4
        /*0004*/ 	.word	0xffffffff
	.align		4
        /*0008*/ 	.word	0x00000000
	.align		4
        /*000c*/ 	.word	0xfffffffe
	.align		4
        /*0010*/ 	.word	0x00000000
	.align		4
        /*0014*/ 	.word	0xfffffffd
	.align		4
        /*0018*/ 	.word	0x00000000
	.align		4
        /*001c*/ 	.word	0xfffffffc


//--------------------- .text.matmultgpu1         --------------------------
	.section	.text.matmultgpu1,"ax",@progbits
	.align	128
        .global         matmultgpu1
        .type           matmultgpu1,@function
        .size           matmultgpu1,(.L_x_15 - matmultgpu1)
        .other          matmultgpu1,@"STO_CUDA_ENTRY STV_DEFAULT"
matmultgpu1:
.text.matmultgpu1:
[----:B------:R-:W-:Y:S01]  /*0000*/  LDC R1, c[0x0][0x37c] ;  /* 0x0000df00ff017b82 */ /* 0x000fe20000000800 */
[----:B------:R-:W0:Y:S02]  /*0010*/  LDCU.64 UR4, c[0x0][0x380] ;  /* 0x00007000ff0477ac */ /* 0x000e240008000a00 */
[----:B0-----:R-:W-:-:S04]  /*0020*/  UISETP.LT.AND UP0, UPT, UR4, UR5, UPT ;  /* 0x000000050400728c */ /* 0x001fc8000bf01270 */
[----:B------:R-:W-:-:S04]  /*0030*/  USEL UR4, UR4, UR5, UP0 ;  /* 0x0000000504047287 */ /* 0x000fc80008000000 */
[----:B------:R-:W-:-:S06]  /*0040*/  UISETP.GE.AND UP0, UPT, UR4, 0x1, UPT ;  /* 0x000000010400788c */ /* 0x000fcc000bf06270 */
[----:B------:R-:W-:-:S13]  /*0050*/  PLOP3.LUT P0, PT, PT, PT, UP0, 0x80, 0x8 ;  /* 0x000000000008781c */ /* 0x000fda0003f0f008 */
[----:B------:R-:W-:Y:S05]  /*0060*/  @!P0 EXIT ;  /* 0x000000000000894d */ /* 0x000fea0003800000 */
[----:B------:R-:W0:Y:S01]  /*0070*/  LDCU UR14, c[0x0][0x388] ;  /* 0x00007100ff0e77ac */ /* 0x000e220008000800 */
[----:B------:R-:W1:Y:S01]  /*0080*/  LDCU.64 UR20, c[0x0][0x358] ;  /* 0x00006b00ff1477ac */ /* 0x000e620008000a00 */
[----:B0-----:R-:W-:-:S09]  /*0090*/  UISETP.GE.AND UP0, UPT, UR14, 0x1, UPT ;  /* 0x000000010e00788c */ /* 0x001fd2000bf06270 */
[----:B-1----:R-:W-:Y:S05]  /*00a0*/  BRA.U !UP0, `(.L_x_0) ;  /* 0x0000000d08a47547 */ /* 0x002fea000b800000 */
[----:B------:R-:W-:Y:S02]  /*00b0*/  ULOP3.LUT UR25, UR14, 0x7, URZ, 0xc0, !UPT ;  /* 0x000000070e197892 */ /* 0x000fe4000f8ec0ff */
[----:B------:R-:W-:Y:S02]  /*00c0*/  ULOP3.LUT UR24, UR14, 0x3, URZ, 0xc0, !UPT ;  /* 0x000000030e187892 */ /* 0x000fe4000f8ec0ff */
[----:B------:R-:W-:Y:S02]  /*00d0*/  USHF.L.U32 UR7, UR5, 0x3, URZ ;  /* 0x0000000305077899 */ /* 0x000fe400080006ff */
[----:B------:R-:W-:Y:S01]  /*00e0*/  ULOP3.LUT UR14, UR14, 0x7ffffff8, URZ, 0xc0, !UPT ;  /* 0x7ffffff80e0e7892 */ /* 0x000fe2000f8ec0ff */
[----:B------:R-:W-:-:S11]  /*00f0*/  UMOV UR4, URZ ;  /* 0x000000ff00047c82 */ /* 0x000fd60008000000 */
.L_x_7:
[----:B0-----:R-:W0:Y:S01]  /*0100*/  LDCU UR15, c[0x0][0x388] ;  /* 0x00007100ff0f77ac */ /* 0x001e220008000800 */
[----:B-1----:R-:W1:Y:S01]  /*0110*/  LDCU.64 UR16, c[0x0][0x390] ;  /* 0x00007200ff1077ac */ /* 0x002e620008000a00 */
[----:B------:R-:W-:Y:S01]  /*0120*/  UMOV UR5, URZ ;  /* 0x000000ff00057c82 */ /* 0x000fe20008000000 */
[----:B0-----:R-:W-:-:S04]  /*0130*/  UIMAD UR15, UR4, UR15, URZ ;  /* 0x0000000f040f72a4 */ /* 0x001fc8000f8e02ff */
[----:B-1----:R-:W-:-:S04]  /*0140*/  ULEA UR16, UP0, UR15, UR16, 0x3 ;  /* 0x000000100f107291 */ /* 0x002fc8000f8018ff */
[----:B------:R-:W-:Y:S02]  /*0150*/  ULEA.HI.X UR17, UR15, UR17, URZ, 0x3, UP0 ;  /* 0x000000110f117291 */ /* 0x000fe400080f1cff */
[----:B------:R-:W-:-:S04]  /*0160*/  UIADD3 UR16, UP0, UPT, UR16, 0x20, URZ ;  /* 0x0000002010107890 */ /* 0x000fc8000ff1e0ff */
[----:B--23--:R-:W-:-:S12]  /*0170*/  UIADD3.X UR17, UPT, UPT, URZ, UR17, URZ, UP0, !UPT ;  /* 0x00000011ff117290 */ /* 0x00cfd800087fe4ff */
.L_x_6:
[----:B0-----:R-:W0:Y:S01]  /*0180*/  LDCU UR26, c[0x0][0x384] ;  /* 0x00007080ff1a77ac */ /* 0x001e220008000800 */
[----:B-123--:R-:W-:Y:S01]  /*0190*/  CS2R R4, SRZ ;  /* 0x0000000000047805 */ /* 0x00efe2000001ff00 */
[----:B------:R-:W1:Y:S01]  /*01a0*/  LDCU.64 UR12, c[0x0][0x3a0] ;  /* 0x00007400ff0c77ac */ /* 0x000e620008000a00 */
[----:B0-----:R-:W-:-:S04]  /*01b0*/  UIMAD UR6, UR4, UR26, UR5 ;  /* 0x0000001a040672a4 */ /* 0x001fc8000f8e0205 */
[----:B-1----:R-:W-:-:S06]  /*01c0*/  UIMAD.WIDE.U32 UR12, UR6, 0x8, UR12 ;  /* 0x00000008060c78a5 */ /* 0x002fcc000f8e000c */
[----:B------:R-:W-:Y:S01]  /*01d0*/  IMAD.U32 R2, RZ, RZ, UR12 ;  /* 0x0000000cff027e24 */ /* 0x000fe2000f8e00ff */
[----:B------:R-:W0:Y:S01]  /*01e0*/  LDCU UR6, c[0x0][0x388] ;  /* 0x00007100ff0677ac */ /* 0x000e220008000800 */
[----:B------:R-:W-:-:S05]  /*01f0*/  IMAD.U32 R3, RZ, RZ, UR13 ;  /* 0x0000000dff037e24 */ /* 0x000fca000f8e00ff */
[----:B------:R1:W-:Y:S01]  /*0200*/  STG.E.64 desc[UR20][R2.64], RZ ;  /* 0x000000ff02007986 */ /* 0x0003e2000c101b14 */
[----:B0-----:R-:W-:-:S03]  /*0210*/  UISETP.GE.U32.AND UP0, UPT, UR6, 0x8, UPT ;  /* 0x000000080600788c */ /* 0x001fc6000bf06070 */
[----:B------:R-:W-:-:S06]  /*0220*/  UMOV UR6, URZ ;  /* 0x000000ff00067c82 */ /* 0x000fcc0008000000 */
[----:B-1----:R-:W-:Y:S05]  /*0230*/  BRA.U !UP0, `(.L_x_1) ;  /* 0x0000000508607547 */ /* 0x002fea000b800000 */
[----:B------:R-:W0:Y:S01]  /*0240*/  LDCU.64 UR30, c[0x0][0x398] ;  /* 0x00007300ff1e77ac */ /* 0x000e220008000a00 */
[----:B------:R-:W-:Y:S01]  /*0250*/  MOV R2, UR16 ;  /* 0x0000001000027c02 */ /* 0x000fe20008000f00 */
[----:B------:R-:W-:Y:S01]  /*0260*/  IMAD.U32 R3, RZ, RZ, UR17 ;  /* 0x00000011ff037e24 */ /* 0x000fe2000f8e00ff */
[----:B------:R-:W-:Y:S01]  /*0270*/  CS2R R4, SRZ ;  /* 0x0000000000047805 */ /* 0x000fe2000001ff00 */
[----:B------:R-:W-:Y:S02]  /*0280*/  UIADD3 UR27, UPT, UPT, -UR14, URZ, URZ ;  /* 0x000000ff0e1b7290 */ /* 0x000fe4000fffe1ff */
[----:B------:R-:W-:Y:S02]  /*0290*/  UIADD3 UR6, UPT, UPT, UR5, UR26, URZ ;  /* 0x0000001a05067290 */ /* 0x000fe4000fffe0ff */
[----:B------:R-:W-:Y:S02]  /*02a0*/  ULEA UR8, UR26, UR5, 0x1 ;  /* 0x000000051a087291 */ /* 0x000fe4000f8e08ff */
[----:B------:R-:W-:-:S02]  /*02b0*/  UIMAD UR9, UR26, 0x3, UR5 ;  /* 0x000000031a0978a4 */ /* 0x000fc4000f8e0205 */
[----:B------:R-:W-:Y:S02]  /*02c0*/  ULEA UR10, UR26, UR5, 0x2 ;  /* 0x000000051a0a7291 */ /* 0x000fe4000f8e10ff */
[----:B------:R-:W-:Y:S02]  /*02d0*/  UIMAD UR11, UR26, 0x5, UR5 ;  /* 0x000000051a0b78a4 */ /* 0x000fe4000f8e0205 */
[----:B------:R-:W-:Y:S02]  /*02e0*/  UIMAD UR18, UR26, 0x6, UR5 ;  /* 0x000000061a1278a4 */ /* 0x000fe4000f8e0205 */
[----:B------:R-:W-:Y:S02]  /*02f0*/  UIMAD UR19, UR26, 0x7, UR5 ;  /* 0x000000071a1378a4 */ /* 0x000fe4000f8e0205 */
[----:B0-----:R-:W-:-:S12]  /*0300*/  UIMAD.WIDE.U32 UR22, UR5, 0x8, UR30 ;  /* 0x00000008051678a5 */ /* 0x001fd8000f8e001e */
.L_x_2:
[----:B------:R-:W-:Y:S01]  /*0310*/  IMAD.U32 R10, RZ, RZ, UR22 ;  /* 0x00000016ff0a7e24 */ /* 0x000fe2000f8e00ff */
[----:B------:R-:W-:Y:S01]  /*0320*/  MOV R11, UR23 ;  /* 0x00000017000b7c02 */ /* 0x000fe20008000f00 */
[----:B0-----:R-:W2:Y:S04]  /*0330*/  LDG.E.64 R6, desc[UR20][R2.64+-0x20] ;  /* 0xffffe01402067981 */ /* 0x001ea8000c1e1b00 */
[----:B------:R-:W2:Y:S01]  /*0340*/  LDG.E.64 R8, desc[UR20][R10.64] ;  /* 0x000000140a087981 */ /* 0x000ea2000c1e1b00 */
[----:B------:R-:W-:Y:S01]  /*0350*/  UIMAD.WIDE.U32 UR28, UR6, 0x8, UR30 ;  /* 0x00000008061c78a5 */ /* 0x000fe2000f8e001e */
[----:B------:R-:W-:Y:S02]  /*0360*/  IMAD.U32 R12, RZ, RZ, UR12 ;  /* 0x0000000cff0c7e24 */ /* 0x000fe4000f8e00ff */
[----:B------:R-:W-:-:S03]  /*0370*/  IMAD.U32 R13, RZ, RZ, UR13 ;  /* 0x0000000dff0d7e24 */ /* 0x000fc6000f8e00ff */
[----:B------:R-:W-:Y:S01]  /*0380*/  MOV R14, UR28 ;  /* 0x0000001c000e7c02 */ /* 0x000fe20008000f00 */
[----:B------:R-:W-:Y:S01]  /*0390*/  IMAD.U32 R15, RZ, RZ, UR29 ;  /* 0x0000001dff0f7e24 */ /* 0x000fe2000f8e00ff */
[----:B--2---:R-:W-:-:S07]  /*03a0*/  DFMA R6, R6, R8, R4 ;  /* 0x000000080606722b */ /* 0x004fce0000000004 */
[----:B------:R0:W-:Y:S04]  /*03b0*/  STG.E.64 desc[UR20][R12.64], R6 ;  /* 0x000000060c007986 */ /* 0x0001e8000c101b14 */
[----:B------:R-:W2:Y:S04]  /*03c0*/  LDG.E.64 R8, desc[UR20][R14.64] ;  /* 0x000000140e087981 */ /* 0x000ea8000c1e1b00 */
[----:B------:R-:W2:Y:S01]  /*03d0*/  LDG.E.64 R4, desc[UR20][R2.64+-0x18] ;  /* 0xffffe81402047981 */ /* 0x000ea2000c1e1b00 */
[----:B------:R-:W-:Y:S01]  /*03e0*/  UIMAD.WIDE.U32 UR28, UR8, 0x8, UR30 ;  /* 0x00000008081c78a5 */ /* 0x000fe2000f8e001e */
[----:B------:R-:W-:Y:S01]  /*03f0*/  IMAD.U32 R16, RZ, RZ, UR12 ;  /* 0x0000000cff107e24 */ /* 0x000fe2000f8e00ff */
[----:B------:R-:W-:-:S04]  /*0400*/  MOV R17, UR13 ;  /* 0x0000000d00117c02 */ /* 0x000fc80008000f00 */
[----:B------:R-:W-:Y:S02]  /*0410*/  IMAD.U32 R18, RZ, RZ, UR28 ;  /* 0x0000001cff127e24 */ /* 0x000fe4000f8e00ff */
[----:B------:R-:W-:Y:S01]  /*0420*/  IMAD.U32 R19, RZ, RZ, UR29 ;  /* 0x0000001dff137e24 */ /* 0x000fe2000f8e00ff */
[----:B--2---:R-:W-:-:S07]  /*0430*/  DFMA R4, R4, R8, R6 ;  /* 0x000000080404722b */ /* 0x004fce0000000006 */
[----:B------:R1:W-:Y:S04]  /*0440*/  STG.E.64 desc[UR20][R16.64], R4 ;  /* 0x0000000410007986 */ /* 0x0003e8000c101b14 */
[----:B------:R-:W2:Y:S04]  /*0450*/  LDG.E.64 R10, desc[UR20][R18.64] ;  /* 0x00000014120a7981 */ /* 0x000ea8000c1e1b00 */
[----:B------:R-:W2:Y:S01]  /*0460*/  LDG.E.64 R8, desc[UR20][R2.64+-0x10] ;  /* 0xfffff01402087981 */ /* 0x000ea2000c1e1b00 */
[----:B------:R-:W-:-:S06]  /*0470*/  UIMAD.WIDE.U32 UR28, UR9, 0x8, UR30 ;  /* 0x00000008091c78a5 */ /* 0x000fcc000f8e001e */
[----:B------:R-:W-:Y:S01]  /*0480*/  MOV R14, UR28 ;  /* 0x0000001c000e7c02 */ /* 0x000fe20008000f00 */
[----:B------:R-:W-:Y:S01]  /*0490*/  IMAD.U32 R15, RZ, RZ, UR29 ;  /* 0x0000001dff0f7e24 */ /* 0x000fe2000f8e00ff */
[----:B--2---:R-:W-:-:S07]  /*04a0*/  DFMA R8, R8, R10, R4 ;  /* 0x0000000a0808722b */ /* 0x004fce0000000004 */
[----:B------:R2:W-:Y:S04]  /*04b0*/  STG.E.64 desc[UR20][R12.64], R8 ;  /* 0x000000080c007986 */ /* 0x0005e8000c101b14 */
[----:B------:R-:W3:Y:S04]  /*04c0*/  LDG.E.64 R10, desc[UR20][R14.64] ;  /* 0x000000140e0a7981 */ /* 0x000ee8000c1e1b00 */
[----:B0-----:R-:W3:Y:S01]  /*04d0*/  LDG.E.64 R6, desc[UR20][R2.64+-0x8] ;  /* 0xfffff81402067981 */ /* 0x001ee2000c1e1b00 */
[----:B------:R-:W-:-:S06]  /*04e0*/  UIMAD.WIDE.U32 UR28, UR10, 0x8, UR30 ;  /* 0x000000080a1c78a5 */ /* 0x000fcc000f8e001e */
[----:B------:R-:W-:Y:S01]  /*04f0*/  IMAD.U32 R18, RZ, RZ, UR28 ;  /* 0x0000001cff127e24 */ /* 0x000fe2000f8e00ff */
[----:B------:R-:W-:Y:S01]  /*0500*/  MOV R19, UR29 ;  /* 0x0000001d00137c02 */ /* 0x000fe20008000f00 */
[----:B---3--:R-:W-:-:S07]  /*0510*/  DFMA R6, R6, R10, R8 ;  /* 0x0000000a0606722b */ /* 0x008fce0000000008 */
[----:B------:R0:W-:Y:S04]  /*0520*/  STG.E.64 desc[UR20][R16.64], R6 ;  /* 0x0000000610007986 */ /* 0x0001e8000c101b14 */
[----:B------:R-:W3:Y:S04]  /*0530*/  LDG.E.64 R10, desc[UR20][R18.64] ;  /* 0x00000014120a7981 */ /* 0x000ee8000c1e1b00 */
[----:B-1----:R-:W3:Y:S01]  /*0540*/  LDG.E.64 R4, desc[UR20][R2.64] ;  /* 0x0000001402047981 */ /* 0x002ee2000c1e1b00 */
[----:B------:R-:W-:-:S06]  /*0550*/  UIMAD.WIDE.U32 UR28, UR11, 0x8, UR30 ;  /* 0x000000080b1c78a5 */ /* 0x000fcc000f8e001e */
[----:B------:R-:W-:Y:S02]  /*0560*/  IMAD.U32 R14, RZ, RZ, UR28 ;  /* 0x0000001cff0e7e24 */ /* 0x000fe4000f8e00ff */
[----:B------:R-:W-:Y:S01]  /*0570*/  IMAD.U32 R15, RZ, RZ, UR29 ;  /* 0x0000001dff0f7e24 */ /* 0x000fe2000f8e00ff */
[----:B---3--:R-:W-:-:S07]  /*0580*/  DFMA R4, R4, R10, R6 ;  /* 0x0000000a0404722b */ /* 0x008fce0000000006 */
[----:B------:R1:W-:Y:S04]  /*0590*/  STG.E.64 desc[UR20][R12.64], R4 ;  /* 0x000000040c007986 */ /* 0x0003e8000c101b14 */
[----:B------:R-:W3:Y:S04]  /*05a0*/  LDG.E.64 R10, desc[UR20][R14.64] ;  /* 0x000000140e0a7981 */ /* 0x000ee8000c1e1b00 */
[----:B--2---:R-:W3:Y:S01]  /*05b0*/  LDG.E.64 R8, desc[UR20][R2.64+0x8] ;  /* 0x0000081402087981 */ /* 0x004ee2000c1e1b00 */
[----:B------:R-:W-:-:S06]  /*05c0*/  UIMAD.WIDE.U32 UR28, UR18, 0x8, UR30 ;  /* 0x00000008121c78a5 */ /* 0x000fcc000f8e001e */
[----:B------:R-:W-:Y:S01]  /*05d0*/  MOV R18, UR28 ;  /* 0x0000001c00127c02 */ /* 0x000fe20008000f00 */
[----:B------:R-:W-:Y:S01]  /*05e0*/  IMAD.U32 R19, RZ, RZ, UR29 ;  /* 0x0000001dff137e24 */ /* 0x000fe2000f8e00ff */
[----:B---3--:R-:W-:-:S07]  /*05f0*/  DFMA R8, R8, R10, R4 ;  /* 0x0000000a0808722b */ /* 0x008fce0000000004 */
[----:B------:R2:W-:Y:S04]  /*0600*/  STG.E.64 desc[UR20][R16.64], R8 ;  /* 0x0000000810007986 */ /* 0x0005e8000c101b14 */
[----:B------:R-:W3:Y:S04]  /*0610*/  LDG.E.64 R10, desc[UR20][R18.64] ;  /* 0x00000014120a7981 */ /* 0x000ee8000c1e1b00 */
[----:B0-----:R-:W3:Y:S01]  /*0620*/  LDG.E.64 R6, desc[UR20][R2.64+0x10] ;  /* 0x0000101402067981 */ /* 0x001ee2000c1e1b00 */
[----:B------:R-:W-:Y:S01]  /*0630*/  UIMAD.WIDE.U32 UR28, UR19, 0x8, UR30 ;  /* 0x00000008131c78a5 */ /* 0x000fe2000f8e001e */
[----:B---3--:R-:W-:-:S05]  /*0640*/  DFMA R6, R6, R10, R8 ;  /* 0x0000000a0606722b */ /* 0x008fca0000000008 */
[----:B------:R-:W-:Y:S01]  /*0650*/  MOV R10, UR28 ;  /* 0x0000001c000a7c02 */ /* 0x000fe20008000f00 */
[----:B------:R-:W-:Y:S01]  /*0660*/  IMAD.U32 R11, RZ, RZ, UR29 ;  /* 0x0000001dff0b7e24 */ /* 0x000fe2000f8e00ff */
[----:B------:R0:W-:Y:S05]  /*0670*/  STG.E.64 desc[UR20][R12.64], R6 ;  /* 0x000000060c007986 */ /* 0x0001ea000c101b14 */
[----:B------:R-:W3:Y:S04]  /*0680*/  LDG.E.64 R10, desc[UR20][R10.64] ;  /* 0x000000140a0a7981 */ /* 0x000ee8000c1e1b00 */
[----:B-1----:R1:W3:Y:S01]  /*0690*/  LDG.E.64 R4, desc[UR20][R2.64+0x18] ;  /* 0x0000181402047981 */ /* 0x0022e2000c1e1b00 */
[----:B--2---:R-:W-:Y:S01]  /*06a0*/  MOV R8, UR12 ;  /* 0x0000000c00087c02 */ /* 0x004fe20008000f00 */
[----:B------:R-:W-:Y:S01]  /*06b0*/  IMAD.U32 R9, RZ, RZ, UR13 ;  /* 0x0000000dff097e24 */ /* 0x000fe2000f8e00ff */
[----:B------:R-:W-:-:S04]  /*06c0*/  UIADD3 UR27, UPT, UPT, UR27, 0x8, URZ ;  /* 0x000000081b1b7890 */ /* 0x000fc8000fffe0ff */
[----:B------:R-:W-:Y:S01]  /*06d0*/  UISETP.NE.AND UP0, UPT, UR27, URZ, UPT ;  /* 0x000000ff1b00728c */ /* 0x000fe2000bf05270 */
[----:B-1----:R-:W-:Y:S01]  /*06e0*/  IADD3 R2, P0, PT, R2, 0x40, RZ ;  /* 0x0000004002027810 */ /* 0x002fe20007f1e0ff */
[----:B------:R-:W-:-:S03]  /*06f0*/  UIADD3 UR6, UPT, UPT, UR7, UR6, URZ ;  /* 0x0000000607067290 */ /* 0x000fc6000fffe0ff */
[----:B------:R-:W-:Y:S01]  /*0700*/  IADD3.X R3, PT, PT, RZ, R3, RZ, P0, !PT ;  /* 0x00000003ff037210 */ /* 0x000fe200007fe4ff */
[----:B------:R-:W-:Y:S02]  /*0710*/  UIADD3 UR8, UPT, UPT, UR7, UR8, URZ ;  /* 0x0000000807087290 */ /* 0x000fe4000fffe0ff */
[----:B------:R-:W-:Y:S02]  /*0720*/  UIADD3 UR9, UPT, UPT, UR7, UR9, URZ ;  /* 0x0000000907097290 */ /* 0x000fe4000fffe0ff */
[----:B------:R-:W-:Y:S02]  /*0730*/  UIADD3 UR10, UPT, UPT, UR7, UR10, URZ ;  /* 0x0000000a070a7290 */ /* 0x000fe4000fffe0ff */
[----:B------:R-:W-:Y:S02]  /*0740*/  UIADD3 UR11, UPT, UPT, UR7, UR11, URZ ;  /* 0x0000000b070b7290 */ /* 0x000fe4000fffe0ff */
[----:B------:R-:W-:Y:S02]  /*0750*/  UIADD3 UR18, UPT, UPT, UR7, UR18, URZ ;  /* 0x0000001207127290 */ /* 0x000fe4000fffe0ff */
[----:B------:R-:W-:-:S02]  /*0760*/  UIADD3 UR19, UPT, UPT, UR7, UR19, URZ ;  /* 0x0000001307137290 */ /* 0x000fc4000fffe0ff */
[----:B------:R-:W-:Y:S01]  /*0770*/  UIMAD.WIDE.U32 UR22, UR7, 0x8, UR22 ;  /* 0x00000008071678a5 */ /* 0x000fe2000f8e0016 */
[----:B---3--:R-:W-:-:S07]  /*0780*/  DFMA R4, R4, R10, R6 ;  /* 0x0000000a0404722b */ /* 0x008fce0000000006 */
[----:B------:R0:W-:Y:S01]  /*0790*/  STG.E.64 desc[UR20][R8.64], R4 ;  /* 0x0000000408007986 */ /* 0x0001e2000c101b14 */
[----:B------:R-:W-:Y:S05]  /*07a0*/  BRA.U UP0, `(.L_x_2) ;  /* 0xfffffff900d87547 */ /* 0x000fea000b83ffff */
[----:B------:R-:W-:-:S05]  /*07b0*/  UMOV UR6, UR14 ;  /* 0x0000000e00067c82 */ /* 0x000fca0008000000 */
.L_x_1:
[----:B------:R-:W-:-:S09]  /*07c0*/  UISETP.NE.AND UP0, UPT, UR25, URZ, UPT ;  /* 0x000000ff1900728c */ /* 0x000fd2000bf05270 */
[----:B------:R-:W-:Y:S05]  /*07d0*/  BRA.U !UP0, `(.L_x_3) ;  /* 0x0000000508b47547 */ /* 0x000fea000b800000 */
[----:B------:R-:W-:Y:S02]  /*07e0*/  UIADD3 UR8, UPT, UPT, UR25, -0x1, URZ ;  /* 0xffffffff19087890 */ /* 0x000fe4000fffe0ff */
[----:B------:R-:W-:Y:S02]  /*07f0*/  UISETP.NE.AND UP0, UPT, UR24, URZ, UPT ;  /* 0x000000ff1800728c */ /* 0x000fe4000bf05270 */
[----:B------:R-:W-:-:S09]  /*0800*/  UISETP.GE.U32.AND UP1, UPT, UR8, 0x3, UPT ;  /* 0x000000030800788c */ /* 0x000fd2000bf26070 */
[----:B------:R-:W-:Y:S05]  /*0810*/  BRA.U !UP1, `(.L_x_4) ;  /* 0x0000000109cc7547 */ /* 0x000fea000b800000 */
[----:B------:R-:W1:Y:S01]  /*0820*/  LDCU.128 UR8, c[0x0][0x390] ;  /* 0x00007200ff0877ac */ /* 0x000e620008000c00 */
[----:B------:R-:W-:Y:S02]  /*0830*/  UIADD3 UR18, UPT, UPT, UR15, UR6, URZ ;  /* 0x000000060f127290 */ /* 0x000fe4000fffe0ff */
[----:B------:R-:W-:Y:S02]  /*0840*/  UIMAD UR19, UR6, UR26, UR5 ;  /* 0x0000001a061372a4 */ /* 0x000fe4000f8e0205 */
[----:B-1----:R-:W-:Y:S02]  /*0850*/  UIMAD.WIDE.U32 UR8, UR18, 0x8, UR8 ;  /* 0x00000008120878a5 */ /* 0x002fe4000f8e0008 */
[----:B------:R-:W-:-:S04]  /*0860*/  UIMAD.WIDE.U32 UR22, UR19, 0x8, UR10 ;  /* 0x00000008131678a5 */ /* 0x000fc8000f8e000a */
[----:B0-----:R-:W-:Y:S01]  /*0870*/  IMAD.U32 R8, RZ, RZ, UR8 ;  /* 0x00000008ff087e24 */ /* 0x001fe2000f8e00ff */
[----:B------:R-:W-:Y:S01]  /*0880*/  MOV R9, UR9 ;  /* 0x0000000900097c02 */ /* 0x000fe20008000f00 */
[----:B------:R-:W-:Y:S01]  /*0890*/  IMAD.U32 R10, RZ, RZ, UR22 ;  /* 0x00000016ff0a7e24 */ /* 0x000fe2000f8e00ff */
[----:B------:R-:W-:-:S03]  /*08a0*/  MOV R11, UR23 ;  /* 0x00000017000b7c02 */ /* 0x000fc60008000f00 */
[----:B------:R-:W2:Y:S01]  /*08b0*/  LDG.E.64 R2, desc[UR20][R8.64] ;  /* 0x0000001408027981 */ /* 0x000ea2000c1e1b00 */
[----:B------:R-:W0:Y:S03]  /*08c0*/  LDCU.64 UR22, c[0x0][0x390] ;  /* 0x00007200ff1677ac */ /* 0x000e260008000a00 */
[----:B------:R-:W2:Y:S01]  /*08d0*/  LDG.E.64 R6, desc[UR20][R10.64] ;  /* 0x000000140a067981 */ /* 0x000ea2000c1e1b00 */
[----:B------:R-:W-:Y:S01]  /*08e0*/  UIADD3 UR8, UP1, UPT, UR15, UR6, URZ ;  /* 0x000000060f087290 */ /* 0x000fe2000ff3e0ff */
[----:B------:R-:W-:Y:S01]  /*08f0*/  IMAD.U32 R12, RZ, RZ, UR12 ;  /* 0x0000000cff0c7e24 */ /* 0x000fe2000f8e00ff */
[----:B------:R-:W-:Y:S01]  /*0900*/  UIADD3 UR19, UPT, UPT, UR19, UR26, URZ ;  /* 0x0000001a13137290 */ /* 0x000fe2000fffe0ff */
[----:B------:R-:W-:Y:S01]  /*0910*/  MOV R13, UR13 ;  /* 0x0000000d000d7c02 */ /* 0x000fe20008000f00 */
[----:B------:R-:W-:Y:S02]  /*0920*/  UIADD3.X UR9, UPT, UPT, URZ, URZ, URZ, UP1, !UPT ;  /* 0x000000ffff097290 */ /* 0x000fe40008ffe4ff */
[----:B0-----:R-:W-:-:S04]  /*0930*/  ULEA UR18, UP1, UR8, UR22, 0x3 ;  /* 0x0000001608127291 */ /* 0x001fc8000f8218ff */
[----:B------:R-:W-:Y:S02]  /*0940*/  ULEA.HI.X UR9, UR8, UR23, UR9, 0x3, UP1 ;  /* 0x0000001708097291 */ /* 0x000fe400088f1c09 */
[----:B------:R-:W-:-:S06]  /*0950*/  UIMAD.WIDE.U32 UR22, UR19, 0x8, UR10 ;  /* 0x00000008131678a5 */ /* 0x000fcc000f8e000a */
[----:B------:R-:W-:Y:S01]  /*0960*/  IMAD.U32 R14, RZ, RZ, UR22 ;  /* 0x00000016ff0e7e24 */ /* 0x000fe2000f8e00ff */
[----:B------:R-:W-:Y:S01]  /*0970*/  MOV R15, UR23 ;  /* 0x00000017000f7c02 */ /* 0x000fe20008000f00 */
[----:B--2---:R-:W-:Y:S01]  /*0980*/  DFMA R2, R2, R6, R4 ;  /* 0x000000060202722b */ /* 0x004fe20000000004 */
[----:B------:R-:W-:Y:S01]  /*0990*/  IMAD.U32 R6, RZ, RZ, UR18 ;  /* 0x00000012ff067e24 */ /* 0x000fe2000f8e00ff */
[----:B------:R-:W-:-:S05]  /*09a0*/  MOV R7, UR9 ;  /* 0x0000000900077c02 */ /* 0x000fca0008000f00 */
[----:B------:R0:W-:Y:S04]  /*09b0*/  STG.E.64 desc[UR20][R12.64], R2 ;  /* 0x000000020c007986 */ /* 0x0001e8000c101b14 */
[----:B------:R-:W2:Y:S04]  /*09c0*/  LDG.E.64 R8, desc[UR20][R14.64] ;  /* 0x000000140e087981 */ /* 0x000ea8000c1e1b00 */
[----:B------:R-:W2:Y:S01]  /*09d0*/  LDG.E.64 R4, desc[UR20][R6.64+0x8] ;  /* 0x0000081406047981 */ /* 0x000ea2000c1e1b00 */
[----:B------:R-:W-:Y:S01]  /*09e0*/  UIADD3 UR19, UPT, UPT, UR19, UR26, URZ ;  /* 0x0000001a13137290 */ /* 0x000fe2000fffe0ff */
[----:B------:R-:W-:Y:S01]  /*09f0*/  IMAD.U32 R16, RZ, RZ, UR12 ;  /* 0x0000000cff107e24 */ /* 0x000fe2000f8e00ff */
[----:B------:R-:W-:-:S02]  /*0a00*/  MOV R17, UR13 ;  /* 0x0000000d00117c02 */ /* 0x000fc40008000f00 */
[----:B------:R-:W-:-:S06]  /*0a10*/  UIMAD.WIDE.U32 UR8, UR19, 0x8, UR10 ;  /* 0x00000008130878a5 */ /* 0x000fcc000f8e000a */
[----:B------:R-:W-:Y:S01]  /*0a20*/  IMAD.U32 R18, RZ, RZ, UR8 ;  /* 0x00000008ff127e24 */ /* 0x000fe2000f8e00ff */
[----:B------:R-:W-:Y:S01]  /*0a30*/  MOV R19, UR9 ;  /* 0x0000000900137c02 */ /* 0x000fe20008000f00 */
[----:B--2---:R-:W-:-:S07]  /*0a40*/  DFMA R4, R4, R8, R2 ;  /* 0x000000080404722b */ /* 0x004fce0000000002 */
[----:B------:R1:W-:Y:S04]  /*0a50*/  STG.E.64 desc[UR20][R16.64], R4 ;  /* 0x0000000410007986 */ /* 0x0003e8000c101b14 */
[----:B------:R-:W2:Y:S04]  /*0a60*/  LDG.E.64 R10, desc[UR20][R18.64] ;  /* 0x00000014120a7981 */ /* 0x000ea8000c1e1b00 */
[----:B------:R-:W2:Y:S01]  /*0a70*/  LDG.E.64 R8, desc[UR20][R6.64+0x10] ;  /* 0x0000101406087981 */ /* 0x000ea2000c1e1b00 */
[----:B------:R-:W-:-:S04]  /*0a80*/  UIADD3 UR19, UPT, UPT, UR19, UR26, URZ ;  /* 0x0000001a13137290 */ /* 0x000fc8000fffe0ff */
[----:B------:R-:W-:Y:S01]  /*0a90*/  UIMAD.WIDE.U32 UR10, UR19, 0x8, UR10 ;  /* 0x00000008130a78a5 */ /* 0x000fe2000f8e000a */
[----:B--2---:R-:W-:-:S05]  /*0aa0*/  DFMA R8, R8, R10, R4 ;  /* 0x0000000a0808722b */ /* 0x004fca0000000004 */
[----:B------:R-:W-:Y:S01]  /*0ab0*/  IMAD.U32 R10, RZ, RZ, UR10 ;  /* 0x0000000aff0a7e24 */ /* 0x000fe2000f8e00ff */
[----:B------:R-:W-:Y:S01]  /*0ac0*/  MOV R11, UR11 ;  /* 0x0000000b000b7c02 */ /* 0x000fe20008000f00 */
[----:B------:R2:W-:Y:S04]  /*0ad0*/  STG.E.64 desc[UR20][R12.64], R8 ;  /* 0x000000080c007986 */ /* 0x0005e8000c101b14 */
[----:B0-----:R-:W1:Y:S04]  /*0ae0*/  LDG.E.64 R2, desc[UR20][R6.64+0x18] ;  /* 0x0000181406027981 */ /* 0x001e68000c1e1b00 */
[----:B------:R-:W1:Y:S01]  /*0af0*/  LDG.E.64 R10, desc[UR20][R10.64] ;  /* 0x000000140a0a7981 */ /* 0x000e62000c1e1b00 */
[----:B------:R-:W-:Y:S01]  /*0b00*/  UIADD3 UR6, UPT, UPT, UR6, 0x4, URZ ;  /* 0x0000000406067890 */ /* 0x000fe2000fffe0ff */
[----:B-1----:R-:W-:Y:S01]  /*0b10*/  DFMA R4, R2, R10, R8 ;  /* 0x0000000a0204722b */ /* 0x002fe20000000008 */
[----:B------:R-:W-:Y:S01]  /*0b20*/  IMAD.U32 R2, RZ, RZ, UR12 ;  /* 0x0000000cff027e24 */ /* 0x000fe2000f8e00ff */
[----:B------:R-:W-:-:S05]  /*0b30*/  MOV R3, UR13 ;  /* 0x0000000d00037c02 */ /* 0x000fca0008000f00 */
[----:B------:R2:W-:Y:S04]  /*0b40*/  STG.E.64 desc[UR20][R2.64], R4 ;  /* 0x0000000402007986 */ /* 0x0005e8000c101b14 */
.L_x_4:
[----:B------:R-:W-:Y:S05]  /*0b50*/  BRA.U !UP0, `(.L_x_3) ;  /* 0x0000000108d47547 */ /* 0x000fea000b800000 */
[----:B------:R-:W1:Y:S01]  /*0b60*/  LDCU UR8, c[0x0][0x388] ;  /* 0x00007100ff0877ac */ /* 0x000e620008000800 */
[----:B------:R-:W-:Y:S02]  /*0b70*/  UISETP.NE.AND UP1, UPT, UR24, 0x1, UPT ;  /* 0x000000011800788c */ /* 0x000fe4000bf25270 */
[----:B-1----:R-:W-:-:S07]  /*0b80*/  ULOP3.LUT UP0, URZ, UR8, 0x1, URZ, 0xc0, !UPT ;  /* 0x0000000108ff7892 */ /* 0x002fce000f80c0ff */
[----:B------:R-:W-:Y:S05]  /*0b90*/  BRA.U !UP1, `(.L_x_5) ;  /* 0x0000000109847547 */ /* 0x000fea000b800000 */
[----:B------:R-:W1:Y:S01]  /*0ba0*/  LDCU.128 UR8, c[0x0][0x390] ;  /* 0x00007200ff0877ac */ /* 0x000e620008000c00 */
[----:B------:R-:W-:Y:S02]  /*0bb0*/  UIMAD UR19, UR6, UR26, UR5 ;  /* 0x0000001a061372a4 */ /* 0x000fe4000f8e0205 */
[----:B------:R-:W-:Y:S02]  /*0bc0*/  UIADD3 UR18, UPT, UPT, UR15, UR6, URZ ;  /* 0x000000060f127290 */ /* 0x000fe4000fffe0ff */
[----:B-1----:R-:W-:Y:S02]  /*0bd0*/  UIMAD.WIDE.U32 UR22, UR19, 0x8, UR10 ;  /* 0x00000008131678a5 */ /* 0x002fe4000f8e000a */
[----:B------:R-:W-:-:S04]  /*0be0*/  UIMAD.WIDE.U32 UR8, UR18, 0x8, UR8 ;  /* 0x00000008120878a5 */ /* 0x000fc8000f8e0008 */
[----:B0-----:R-:W-:Y:S01]  /*0bf0*/  IMAD.U32 R6, RZ, RZ, UR22 ;  /* 0x00000016ff067e24 */ /* 0x001fe2000f8e00ff */
[----:B------:R-:W-:Y:S01]  /*0c00*/  MOV R7, UR23 ;  /* 0x0000001700077c02 */ /* 0x000fe20008000f00 */
[----:B------:R-:W-:Y:S01]  /*0c10*/  IMAD.U32 R10, RZ, RZ, UR8 ;  /* 0x00000008ff0a7e24 */ /* 0x000fe2000f8e00ff */
[----:B------:R-:W-:Y:S02]  /*0c20*/  MOV R11, UR9 ;  /* 0x00000009000b7c02 */ /* 0x000fe40008000f00 */
[----:B------:R-:W0:Y:S02]  /*0c30*/  LDCU.64 UR22, c[0x0][0x390] ;  /* 0x00007200ff1677ac */ /* 0x000e240008000a00 */
[----:B------:R-:W3:Y:S04]  /*0c40*/  LDG.E.64 R6, desc[UR20][R6.64] ;  /* 0x0000001406067981 */ /* 0x000ee8000c1e1b00 */
[----:B--2---:R1:W3:Y:S01]  /*0c50*/  LDG.E.64 R2, desc[UR20][R10.64] ;  /* 0x000000140a027981 */ /* 0x0042e2000c1e1b00 */
[----:B------:R-:W-:-:S02]  /*0c60*/  UIADD3 UR8, UP1, UPT, UR15, UR6, URZ ;  /* 0x000000060f087290 */ /* 0x000fc4000ff3e0ff */
[----:B------:R-:W-:Y:S02]  /*0c70*/  UIADD3 UR19, UPT, UPT, UR19, UR26, URZ ;  /* 0x0000001a13137290 */ /* 0x000fe4000fffe0ff */
[----:B------:R-:W-:Y:S02]  /*0c80*/  UIADD3.X UR9, UPT, UPT, URZ, URZ, URZ, UP1, !UPT ;  /* 0x000000ffff097290 */ /* 0x000fe40008ffe4ff */
[----:B------:R-:W-:Y:S02]  /*0c90*/  UIMAD.WIDE.U32 UR10, UR19, 0x8, UR10 ;  /* 0x00000008130a78a5 */ /* 0x000fe4000f8e000a */
[----:B0-----:R-:W-:-:S04]  /*0ca0*/  ULEA UR22, UP1, UR8, UR22, 0x3 ;  /* 0x0000001608167291 */ /* 0x001fc8000f8218ff */
[----:B------:R-:W-:Y:S01]  /*0cb0*/  ULEA.HI.X UR9, UR8, UR23, UR9, 0x3, UP1 ;  /* 0x0000001708097291 */ /* 0x000fe200088f1c09 */
[----:B-1----:R-:W-:Y:S01]  /*0cc0*/  IMAD.U32 R10, RZ, RZ, UR12 ;  /* 0x0000000cff0a7e24 */ /* 0x002fe2000f8e00ff */
[----:B------:R-:W-:Y:S01]  /*0cd0*/  MOV R11, UR13 ;  /* 0x0000000d000b7c02 */ /* 0x000fe20008000f00 */
[----:B------:R-:W-:-:S03]  /*0ce0*/  IMAD.U32 R8, RZ, RZ, UR22 ;  /* 0x00000016ff087e24 */ /* 0x000fc6000f8e00ff */
[----:B------:R-:W-:Y:S01]  /*0cf0*/  MOV R9, UR9 ;  /* 0x0000000900097c02 */ /* 0x000fe20008000f00 */
[----:B---3--:R-:W-:Y:S01]  /*0d00*/  DFMA R2, R2, R6, R4 ;  /* 0x000000060202722b */ /* 0x008fe20000000004 */
[----:B------:R-:W-:Y:S01]  /*0d10*/  IMAD.U32 R6, RZ, RZ, UR10 ;  /* 0x0000000aff067e24 */ /* 0x000fe2000f8e00ff */
[----:B------:R-:W-:-:S05]  /*0d20*/  MOV R7, UR11 ;  /* 0x0000000b00077c02 */ /* 0x000fca0008000f00 */
[----:B------:R1:W-:Y:S04]  /*0d30*/  STG.E.64 desc[UR20][R10.64], R2 ;  /* 0x000000020a007986 */ /* 0x0003e8000c101b14 */
[----:B------:R-:W2:Y:S04]  /*0d40*/  LDG.E.64 R4, desc[UR20][R8.64+0x8] ;  /* 0x0000081408047981 */ /* 0x000ea8000c1e1b00 */
[----:B------:R-:W2:Y:S01]  /*0d50*/  LDG.E.64 R6, desc[UR20][R6.64] ;  /* 0x0000001406067981 */ /* 0x000ea2000c1e1b00 */
[----:B------:R-:W-:Y:S01]  /*0d60*/  IMAD.U32 R12, RZ, RZ, UR12 ;  /* 0x0000000cff0c7e24 */ /* 0x000fe2000f8e00ff */
[----:B------:R-:W-:Y:S01]  /*0d70*/  MOV R13, UR13 ;  /* 0x0000000d000d7c02 */ /* 0x000fe20008000f00 */
[----:B------:R-:W-:Y:S01]  /*0d80*/  UIADD3 UR6, UPT, UPT, UR6, 0x2, URZ ;  /* 0x0000000206067890 */ /* 0x000fe2000fffe0ff */
[----:B--2---:R-:W-:-:S07]  /*0d90*/  DFMA R4, R4, R6, R2 ;  /* 0x000000060404722b */ /* 0x004fce0000000002 */
[----:B------:R1:W-:Y:S04]  /*0da0*/  STG.E.64 desc[UR20][R12.64], R4 ;  /* 0x000000040c007986 */ /* 0x0003e8000c101b14 */
.L_x_5:
[----:B------:R-:W-:Y:S05]  /*0db0*/  BRA.U !UP0, `(.L_x_3) ;  /* 0x00000001083c7547 */ /* 0x000fea000b800000 */
[----:B------:R-:W3:Y:S01]  /*0dc0*/  LDCU.128 UR8, c[0x0][0x390] ;  /* 0x00007200ff0877ac */ /* 0x000ee20008000c00 */
[----:B------:R-:W-:Y:S02]  /*0dd0*/  UIADD3 UR18, UPT, UPT, UR15, UR6, URZ ;  /* 0x000000060f127290 */ /* 0x000fe4000fffe0ff */
[----:B------:R-:W-:-:S04]  /*0de0*/  UIMAD UR6, UR6, UR26, UR5 ;  /* 0x0000001a060672a4 */ /* 0x000fc8000f8e0205 */
[----:B---3--:R-:W-:Y:S02]  /*0df0*/  UIMAD.WIDE.U32 UR10, UR6, 0x8, UR10 ;  /* 0x00000008060a78a5 */ /* 0x008fe4000f8e000a */
[----:B------:R-:W-:-:S04]  /*0e00*/  UIMAD.WIDE.U32 UR8, UR18, 0x8, UR8 ;  /* 0x00000008120878a5 */ /* 0x000fc8000f8e0008 */
[----:B0-----:R-:W-:Y:S01]  /*0e10*/  IMAD.U32 R6, RZ, RZ, UR10 ;  /* 0x0000000aff067e24 */ /* 0x001fe2000f8e00ff */
[----:B------:R-:W-:Y:S01]  /*0e20*/  MOV R7, UR11 ;  /* 0x0000000b00077c02 */ /* 0x000fe20008000f00 */
[----:B--2---:R-:W-:Y:S01]  /*0e30*/  IMAD.U32 R8, RZ, RZ, UR8 ;  /* 0x00000008ff087e24 */ /* 0x004fe2000f8e00ff */
[----:B------:R-:W-:-:S04]  /*0e40*/  MOV R9, UR9 ;  /* 0x0000000900097c02 */ /* 0x000fc80008000f00 */
[----:B------:R-:W2:Y:S04]  /*0e50*/  LDG.E.64 R6, desc[UR20][R6.64] ;  /* 0x0000001406067981 */ /* 0x000ea8000c1e1b00 */
[----:B-1----:R-:W2:Y:S02]  /*0e60*/  LDG.E.64 R2, desc[UR20][R8.64] ;  /* 0x0000001408027981 */ /* 0x002ea4000c1e1b00 */
[----:B--2---:R-:W-:Y:S01]  /*0e70*/  DFMA R2, R2, R6, R4 ;  /* 0x000000060202722b */ /* 0x004fe20000000004 */
[----:B------:R-:W-:Y:S01]  /*0e80*/  IMAD.U32 R4, RZ, RZ, UR12 ;  /* 0x0000000cff047e24 */ /* 0x000fe2000f8e00ff */
[----:B------:R-:W-:-:S05]  /*0e90*/  MOV R5, UR13 ;  /* 0x0000000d00057c02 */ /* 0x000fca0008000f00 */
[----:B------:R3:W-:Y:S04]  /*0ea0*/  STG.E.64 desc[UR20][R4.64], R2 ;  /* 0x0000000204007986 */ /* 0x0007e8000c101b14 */
.L_x_3:
[----:B------:R-:W-:-:S04]  /*0eb0*/  UIADD3 UR5, UPT, UPT, UR5, 0x1, URZ ;  /* 0x0000000105057890 */ /* 0x000fc8000fffe0ff */
[----:B------:R-:W-:-:S09]  /*0ec0*/  UISETP.NE.AND UP0, UPT, UR5, UR26, UPT ;  /* 0x0000001a0500728c */ /* 0x000fd2000bf05270 */
[----:B------:R-:W-:Y:S05]  /*0ed0*/  BRA.U UP0, `(.L_x_6) ;  /* 0xfffffff100a87547 */ /* 0x000fea000b83ffff */
[----:B------:R-:W4:Y:S01]  /*0ee0*/  LDCU UR5, c[0x0][0x380] ;  /* 0x00007000ff0577ac */ /* 0x000f220008000800 */
[----:B------:R-:W-:-:S04]  /*0ef0*/  UIADD3 UR4, UPT, UPT, UR4, 0x1, URZ ;  /* 0x0000000104047890 */ /* 0x000fc8000fffe0ff */
[----:B----4-:R-:W-:-:S06]  /*0f00*/  UISETP.NE.AND UP0, UPT, UR4, UR5, UPT ;  /* 0x000000050400728c */ /* 0x010fcc000bf05270 */
[----:B------:R-:W-:-:S13]  /*0f10*/  PLOP3.LUT P0, PT, PT, PT, UP0, 0x80, 0x8 ;  /* 0x000000000008781c */ /* 0x000fda0003f0f008 */
[----:B------:R-:W-:Y:S05]  /*0f20*/  @!P0 EXIT ;  /* 0x000000000000894d */ /* 0x000fea0003800000 */
[----:B------:R-:W-:Y:S05]  /*0f30*/  BRA `(.L_x_7) ;  /* 0xfffffff000707947 */ /* 0x000fea000383ffff */
.L_x_0:
[----:B------:R-:W-:Y:S02]  /*0f40*/  ULOP3.LUT UR7, UR5, 0x7, URZ, 0xc0, !UPT ;  /* 0x0000000705077892 */ /* 0x000fe4000f8ec0ff */
[----:B------:R-:W-:Y:S02]  /*0f50*/  ULOP3.LUT UR8, UR5, 0x3, URZ, 0xc0, !UPT ;  /* 0x0000000305087892 */ /* 0x000fe4000f8ec0ff */
[----:B------:R-:W-:Y:S02]  /*0f60*/  UIADD3 UR4, UPT, UPT, UR7, -0x1, URZ ;  /* 0xffffffff07047890 */ /* 0x000fe4000fffe0ff */
[----:B------:R-:W-:Y:S02]  /*0f70*/  ULOP3.LUT UR6, UR5, 0x7ffffff8, URZ, 0xc0, !UPT ;  /* 0x7ffffff805067892 */ /* 0x000fe4000f8ec0ff */
[----:B------:R-:W-:-:S03]  /*0f80*/  UISETP.GE.U32.AND UP0, UPT, UR4, 0x3, UPT ;  /* 0x000000030400788c */ /* 0x000fc6000bf06070 */
[----:B------:R-:W-:-:S08]  /*0f90*/  UMOV UR4, URZ ;  /* 0x000000ff00047c82 */ /* 0x000fd00008000000 */
.L_x_13:
[----:B0-----:R-:W0:Y:S01]  /*0fa0*/  LDC.64 R12, c[0x0][0x380] ;  /* 0x0000e000ff0c7b82 */ /* 0x001e220000000a00 */
[----:B------:R-:W-:Y:S01]  /*0fb0*/  IMAD.MOV.U32 R9, RZ, RZ, RZ ;  /* 0x000000ffff097224 */ /* 0x000fe200078e00ff */
[C---:B0-----:R-:W-:Y:S01]  /*0fc0*/  ISETP.GE.U32.AND P1, PT, R13.reuse, 0x8, PT ;  /* 0x000000080d00780c */ /* 0x041fe20003f26070 */
[----:B------:R-:W-:Y:S01]  /*0fd0*/  IMAD R0, R13, UR4, RZ ;  /* 0x000000040d007c24 */ /* 0x000fe2000f8e02ff */
[----:B------:R-:W-:-:S06]  /*0fe0*/  UIADD3 UR4, UPT, UPT, UR4, 0x1, URZ ;  /* 0x0000000104047890 */ /* 0x000fcc000fffe0ff */
[----:B------:R-:W-:-:S05]  /*0ff0*/  ISETP.NE.AND P0, PT, R12, UR4, PT ;  /* 0x000000040c007c0c */ /* 0x000fca000bf05270 */
[----:B-12---:R-:W-:Y:S08]  /*1000*/  @!P1 BRA `(.L_x_8) ;  /* 0x0000000000409947 */ /* 0x006ff00003800000 */
[----:B------:R-:W0:Y:S01]  /*1010*/  LDC.64 R4, c[0x0][0x3a0] ;  /* 0x0000e800ff047b82 */ /* 0x000e220000000a00 */
[----:B------:R-:W-:-:S05]  /*1020*/  UMOV UR5, URZ ;  /* 0x000000ff00057c82 */ /* 0x000fca0008000000 */
.L_x_9:
[----:B-1----:R-:W-:Y:S01]  /*1030*/  IADD3 R3, PT, PT, R0, UR5, RZ ;  /* 0x0000000500037c10 */ /* 0x002fe2000fffe0ff */
[----:B------:R-:W-:-:S04]  /*1040*/  UIADD3 UR5, UPT, UPT, UR5, 0x8, URZ ;  /* 0x0000000805057890 */ /* 0x000fc8000fffe0ff */
[----:B0-----:R-:W-:Y:S01]  /*1050*/  IMAD.WIDE.U32 R2, R3, 0x8, R4 ;  /* 0x0000000803027825 */ /* 0x001fe200078e0004 */
[----:B------:R-:W-:-:S04]  /*1060*/  UISETP.NE.AND UP1, UPT, UR5, UR6, UPT ;  /* 0x000000060500728c */ /* 0x000fc8000bf25270 */
[----:B------:R1:W-:Y:S04]  /*1070*/  STG.E.64 desc[UR20][R2.64], RZ ;  /* 0x000000ff02007986 */ /* 0x0003e8000c101b14 */
[----:B------:R1:W-:Y:S04]  /*1080*/  STG.E.64 desc[UR20][R2.64+0x8], RZ ;  /* 0x000008ff02007986 */ /* 0x0003e8000c101b14 */
[----:B------:R1:W-:Y:S04]  /*1090*/  STG.E.64 desc[UR20][R2.64+0x10], RZ ;  /* 0x000010ff02007986 */ /* 0x0003e8000c101b14 */
[----:B------:R1:W-:Y:S04]  /*10a0*/  STG.E.64 desc[UR20][R2.64+0x18], RZ ;  /* 0x000018ff02007986 */ /* 0x0003e8000c101b14 */
[----:B------:R1:W-:Y:S04]  /*10b0*/  STG.E.64 desc[UR20][R2.64+0x20], RZ ;  /* 0x000020ff02007986 */ /* 0x0003e8000c101b14 */
[----:B------:R1:W-:Y:S04]  /*10c0*/  STG.E.64 desc[UR20][R2.64+0x28], RZ ;  /* 0x000028ff02007986 */ /* 0x0003e8000c101b14 */
[----:B------:R1:W-:Y:S04]  /*10d0*/  STG.E.64 desc[UR20][R2.64+0x30], RZ ;  /* 0x000030ff02007986 */ /* 0x0003e8000c101b14 */
[----:B------:R1:W-:Y:S01]  /*10e0*/  STG.E.64 desc[UR20][R2.64+0x38], RZ ;  /* 0x000038ff02007986 */ /* 0x0003e2000c101b14 */
[----:B------:R-:W-:Y:S05]  /*10f0*/  BRA.U UP1, `(.L_x_9) ;  /* 0xfffffffd01cc7547 */ /* 0x000fea000b83ffff */
[----:B------:R-:W-:-:S07]  /*1100*/  IMAD.U32 R9, RZ, RZ, UR6 ;  /* 0x00000006ff097e24 */ /* 0x000fce000f8e00ff */
.L_x_8:
[----:B------:R-:W-:-:S09]  /*1110*/  UISETP.NE.AND UP1, UPT, UR7, URZ, UPT ;  /* 0x000000ff0700728c */ /* 0x000fd2000bf25270 */
[----:B------:R-:W-:Y:S05]  /*1120*/  BRA.U !UP1, `(.L_x_10) ;  /* 0x0000000109887547 */ /* 0x000fea000b800000 */
[----:B------:R-:W-:Y:S01]  /*1130*/  UISETP.NE.AND UP1, UPT, UR8, URZ, UPT ;  /* 0x000000ff0800728c */ /* 0x000fe2000bf25270 */
[----:B------:R-:W-:Y:S10]  /*1140*/  BRA.U !UP0, `(.L_x_11) ;  /* 0x0000000108347547 */ /* 0x000ff4000b800000 */
[----:B------:R-:W0:Y:S01]  /*1150*/  LDC.64 R10, c[0x0][0x3a0] ;  /* 0x0000e800ff0a7b82 */ /* 0x000e220000000a00 */
[CC--:B------:R-:W-:Y:S02]  /*1160*/  IADD3 R6, P1, PT, R0.reuse, R9.reuse, RZ ;  /* 0x0000000900067210 */ /* 0x0c0fe40007f3e0ff */
[----:B------:R-:W-:Y:S02]  /*1170*/  IADD3 R5, PT, PT, R0, R9, RZ ;  /* 0x0000000900057210 */ /* 0x000fe40007ffe0ff */
[----:B------:R-:W-:Y:S01]  /*1180*/  IADD3 R9, PT, PT, R9, 0x4, RZ ;  /* 0x0000000409097810 */ /* 0x000fe20007ffe0ff */
[----:B------:R-:W-:Y:S02]  /*1190*/  IMAD.X R7, RZ, RZ, RZ, P1 ;  /* 0x000000ffff077224 */ /* 0x000fe400008e06ff */
[----:B-1----:R-:W1:Y:S01]  /*11a0*/  LDC.64 R2, c[0x0][0x3a0] ;  /* 0x0000e800ff027b82 */ /* 0x002e620000000a00 */
[----:B0-----:R-:W-:Y:S01]  /*11b0*/  LEA R4, P1, R6, R10, 0x3 ;  /* 0x0000000a06047211 */ /* 0x001fe200078218ff */
[----:B-1----:R-:W-:-:S03]  /*11c0*/  IMAD.WIDE.U32 R2, R5, 0x8, R2 ;  /* 0x0000000805027825 */ /* 0x002fc600078e0002 */
[----:B------:R-:W-:Y:S02]  /*11d0*/  LEA.HI.X R5, R6, R11, R7, 0x3, P1 ;  /* 0x0000000b06057211 */ /* 0x000fe400008f1c07 */
[----:B------:R0:W-:Y:S04]  /*11e0*/  STG.E.64 desc[UR20][R2.64], RZ ;  /* 0x000000ff02007986 */ /* 0x0001e8000c101b14 */
[----:B------:R0:W-:Y:S04]  /*11f0*/  STG.E.64 desc[UR20][R4.64+0x8], RZ ;  /* 0x000008ff04007986 */ /* 0x0001e8000c101b14 */
[----:B------:R0:W-:Y:S04]  /*1200*/  STG.E.64 desc[UR20][R4.64+0x10], RZ ;  /* 0x000010ff04007986 */ /* 0x0001e8000c101b14 */
[----:B------:R0:W-:Y:S02]  /*1210*/  STG.E.64 desc[UR20][R4.64+0x18], RZ ;  /* 0x000018ff04007986 */ /* 0x0001e4000c101b14 */
.L_x_11:
[----:B------:R-:W-:Y:S05]  /*1220*/  BRA.U !UP1, `(.L_x_10) ;  /* 0x0000000109487547 */ /* 0x000fea000b800000 */
[----:B------:R-:W-:Y:S01]  /*1230*/  LOP3.LUT P1, RZ, R13, 0x1, RZ, 0xc0, !PT ;  /* 0x000000010dff7812 */ /* 0x000fe2000782c0ff */
[----:B------:R-:W-:-:S12]  /*1240*/  UISETP.NE.AND UP1, UPT, UR8, 0x1, UPT ;  /* 0x000000010800788c */ /* 0x000fd8000bf25270 */
[----:B------:R-:W2:Y:S01]  /*1250*/  @P1 LDC.64 R6, c[0x0][0x3a0] ;  /* 0x0000e800ff061b82 */ /* 0x000ea20000000a00 */
[----:B------:R-:W-:Y:S05]  /*1260*/  BRA.U !UP1, `(.L_x_12) ;  /* 0x00000001092c7547 */ /* 0x000fea000b800000 */
[----:B------:R-:W3:Y:S01]  /*1270*/  LDC.64 R12, c[0x0][0x3a0] ;  /* 0x0000e800ff0c7b82 */ /* 0x000ee20000000a00 */
[C---:B------:R-:W-:Y:S01]  /*1280*/  IADD3 R8, P2, PT, R0.reuse, R9, RZ ;  /* 0x0000000900087210 */ /* 0x040fe20007f5e0ff */
[----:B0-----:R-:W-:Y:S02]  /*1290*/  IMAD.IADD R5, R0, 0x1, R9 ;  /* 0x0000000100057824 */ /* 0x001fe400078e0209 */
[----:B------:R-:W-:Y:S01]  /*12a0*/  VIADD R9, R9, 0x2 ;  /* 0x0000000209097836 */ /* 0x000fe20000000000 */
[----:B------:R-:W-:-:S03]  /*12b0*/  IADD3.X R10, PT, PT, RZ, RZ, RZ, P2, !PT ;  /* 0x000000ffff0a7210 */ /* 0x000fc600017fe4ff */
[----:B-1----:R-:W0:Y:S01]  /*12c0*/  LDC.64 R2, c[0x0][0x3a0] ;  /* 0x0000e800ff027b82 */ /* 0x002e220000000a00 */
[----:B---3--:R-:W-:Y:S01]  /*12d0*/  LEA R4, P2, R8, R12, 0x3 ;  /* 0x0000000c08047211 */ /* 0x008fe200078418ff */
[----:B0-----:R-:W-:-:S03]  /*12e0*/  IMAD.WIDE.U32 R2, R5, 0x8, R2 ;  /* 0x0000000805027825 */ /* 0x001fc600078e0002 */
[----:B------:R-:W-:Y:S02]  /*12f0*/  LEA.HI.X R5, R8, R13, R10, 0x3, P2 ;  /* 0x0000000d08057211 */ /* 0x000fe400010f1c0a */
[----:B------:R3:W-:Y:S04]  /*1300*/  STG.E.64 desc[UR20][R2.64], RZ ;  /* 0x000000ff02007986 */ /* 0x0007e8000c101b14 */
[----:B------:R3:W-:Y:S03]  /*1310*/  STG.E.64 desc[UR20][R4.64+0x8], RZ ;  /* 0x000008ff04007986 */ /* 0x0007e6000c101b14 */
.L_x_12:
[----:B01-3--:R-:W-:-:S05]  /*1320*/  @P1 IADD3 R3, PT, PT, R0, R9, RZ ;  /* 0x0000000900031210 */ /* 0x00bfca0007ffe0ff */
[----:B--2---:R-:W-:-:S05]  /*1330*/  @P1 IMAD.WIDE.U32 R2, R3, 0x8, R6 ;  /* 0x0000000803021825 */ /* 0x004fca00078e0006 */
[----:B------:R2:W-:Y:S02]  /*1340*/  @P1 STG.E.64 desc[UR20][R2.64], RZ ;  /* 0x000000ff02001986 */ /* 0x0005e4000c101b14 */
.L_x_10:
[----:B------:R-:W-:Y:S05]  /*1350*/  @P0 BRA `(.L_x_13) ;  /* 0xfffffffc00100947 */ /* 0x000fea000383ffff */
[----:B------:R-:W-:Y:S05]  /*1360*/  EXIT ;  /* 0x000000000000794d */ /* 0x000fea0003800000 */
.L_x_14:
[----:B------:R-:W-:-:S00]  /*1370*/  BRA `(.L_x_14) ;  /* 0xfffffffc00fc7947 */ /* 0x000fc0000383ffff */
[----:B------:R-:W-:-:S00]  /*1380*/  NOP ;  /* 0x0000000000007918 */ /* 0x000fc00000000000 */
[----:B------:R-:W-:-:S00]  /*1390*/  NOP ;  /* 0x0000000000007918 */ /* 0x000fc00000000000 */
[----:B------:R-:W-:-:S00]  /*13a0*/  NOP ;  /* 0x0000000000007918 */ /* 0x000fc00000000000 */
[----:B------:R-:W-:-:S00]  /*13b0*/  NOP ;  /* 0x0000000000007918 */ /* 0x000fc00000000000 */
[----:B------:R-:W-:-:S00]  /*13c0*/  NOP ;  /* 0x0000000000007918 */ /* 0x000fc00000000000 */
[----:B------:R-:W-:-:S00]  /*13d0*/  NOP ;  /* 0x0000000000007918 */ /* 0x000fc00000000000 */
[----:B------:R-:W-:-:S00]  /*13e0*/  NOP ;  /* 0x0000000000007918 */ /* 0x000fc00000000000 */
[----:B------:R-:W-:-:S00]  /*13f0*/  NOP ;  /* 0x0000000000007918 */ /* 0x000fc00000000000 */
.L_x_15:


//--------------------- .nv.shared.reserved.0     --------------------------
	.section	.nv.shared.reserved.0,"aw",@nobits
	.weak		__nv_reservedSMEM_offset_0_alias
	.size		__nv_reservedSMEM_offset_0_alias, 0, 64
	.other		__nv_reservedSMEM_offset_0_alias,@"STO_CUDA_RESERVED_SHARED STV_DEFAULT"
__nv_reservedSMEM_offset_0_alias:
	.zero		0
	.zero		64


//--------------------- .nv.constant0.matmultgpu1 --------------------------
	.section	.nv.constant0.matmultgpu1,"a",@progbits
	.sectionflags	@""
	.align	4
.nv.constant0.matmultgpu1:
	.zero		936


//--------------------- SYMBOLS --------------------------

	.type		.nv.reservedSmem.offset0,@object
	.size		.nv.reservedSmem.offset0,0x4
